//
// Generated by NVIDIA NVVM Compiler
//
// Compiler Build ID: CL-36424714
// Cuda compilation tools, release 13.0, V13.0.88
// Based on NVVM 20.0.0
//

.version 9.0
.target sm_100
.address_size 64

	// .globl	_Z19convolve_map_kernelPKjiiS0_iiPjii

.visible .entry _Z19convolve_map_kernelPKjiiS0_iiPjii(
	.param .u64 .ptr .align 1 _Z19convolve_map_kernelPKjiiS0_iiPjii_param_0,
	.param .u32 _Z19convolve_map_kernelPKjiiS0_iiPjii_param_1,
	.param .u32 _Z19convolve_map_kernelPKjiiS0_iiPjii_param_2,
	.param .u64 .ptr .align 1 _Z19convolve_map_kernelPKjiiS0_iiPjii_param_3,
	.param .u32 _Z19convolve_map_kernelPKjiiS0_iiPjii_param_4,
	.param .u32 _Z19convolve_map_kernelPKjiiS0_iiPjii_param_5,
	.param .u64 .ptr .align 1 _Z19convolve_map_kernelPKjiiS0_iiPjii_param_6,
	.param .u32 _Z19convolve_map_kernelPKjiiS0_iiPjii_param_7,
	.param .u32 _Z19convolve_map_kernelPKjiiS0_iiPjii_param_8
)
{
	.reg .pred 	%p<15>;
	.reg .b32 	%r<182>;
	.reg .b64 	%rd<53>;

	ld.param.u64 	%rd4, [_Z19convolve_map_kernelPKjiiS0_iiPjii_param_0];
	ld.param.u32 	%r49, [_Z19convolve_map_kernelPKjiiS0_iiPjii_param_1];
	ld.param.u32 	%r50, [_Z19convolve_map_kernelPKjiiS0_iiPjii_param_2];
	ld.param.u64 	%rd5, [_Z19convolve_map_kernelPKjiiS0_iiPjii_param_3];
	ld.param.u32 	%r51, [_Z19convolve_map_kernelPKjiiS0_iiPjii_param_4];
	ld.param.u32 	%r52, [_Z19convolve_map_kernelPKjiiS0_iiPjii_param_5];
	ld.param.u64 	%rd3, [_Z19convolve_map_kernelPKjiiS0_iiPjii_param_6];
	ld.param.u32 	%r53, [_Z19convolve_map_kernelPKjiiS0_iiPjii_param_7];
	ld.param.u32 	%r54, [_Z19convolve_map_kernelPKjiiS0_iiPjii_param_8];
	cvta.to.global.u64 	%rd1, %rd5;
	cvta.to.global.u64 	%rd2, %rd4;
	mov.u32 	%r56, %ctaid.x;
	mov.u32 	%r57, %ntid.x;
	mov.u32 	%r58, %tid.x;
	mad.lo.s32 	%r1, %r56, %r57, %r58;
	mov.u32 	%r59, %ctaid.y;
	mov.u32 	%r60, %ntid.y;
	mul.lo.s32 	%r2, %r59, %r60;
	mov.u32 	%r3, %tid.y;
	add.s32 	%r61, %r2, %r3;
	setp.ge.s32 	%p1, %r1, %r53;
	setp.ge.s32 	%p2, %r61, %r54;
	or.pred  	%p3, %p1, %p2;
	@%p3 bra 	$L__BB0_17;
	sub.s32 	%r63, %r1, %r51;
	add.s32 	%r5, %r63, 1;
	sub.s32 	%r64, %r61, %r52;
	add.s32 	%r6, %r64, 1;
	max.s32 	%r164, %r5, 0;
	add.s32 	%r65, %r1, 1;
	min.s32 	%r8, %r49, %r65;
	max.s32 	%r9, %r6, 0;
	add.s32 	%r66, %r61, 1;
	min.s32 	%r10, %r50, %r66;
	setp.ge.s32 	%p4, %r164, %r8;
	mov.b32 	%r180, 0;
	@%p4 bra 	$L__BB0_16;
	sub.s32 	%r68, %r10, %r9;
	and.b32  	%r11, %r68, 7;
	add.s32 	%r69, %r3, %r9;
	add.s32 	%r70, %r69, %r2;
	sub.s32 	%r71, %r70, %r52;
	mad.lo.s32 	%r12, %r51, %r71, %r1;
	shl.b32 	%r13, %r51, 3;
	mul.lo.s32 	%r14, %r49, %r9;
	shl.b32 	%r15, %r49, 3;
	and.b32  	%r72, %r68, -8;
	neg.s32 	%r16, %r72;
	mov.b32 	%r180, 0;
	mul.wide.s32 	%rd42, %r49, 4;
	mul.wide.s32 	%rd44, %r51, 4;
$L__BB0_3:
	setp.ge.s32 	%p5, %r9, %r10;
	@%p5 bra 	$L__BB0_15;
	sub.s32 	%r74, %r9, %r10;
	setp.gt.u32 	%p6, %r74, -8;
	add.s32 	%r19, %r164, %r5;
	mov.u32 	%r172, %r9;
	@%p6 bra 	$L__BB0_7;
	add.s32 	%r168, %r12, %r164;
	add.s32 	%r167, %r14, %r164;
	mov.u32 	%r166, %r16;
	mov.u32 	%r172, %r9;
$L__BB0_6:
	.pragma "nounroll";
	mul.wide.s32 	%rd6, %r167, 4;
	add.s64 	%rd7, %rd2, %rd6;
	ld.global.u8 	%r75, [%rd7+3];
	add.s32 	%r76, %r168, 1;
	mul.wide.s32 	%rd8, %r76, 4;
	add.s64 	%rd9, %rd1, %rd8;
	ld.global.u8 	%r77, [%rd9+3];
	mul.lo.s32 	%r78, %r77, %r75;
	shr.u32 	%r79, %r78, 8;
	add.s32 	%r80, %r79, %r180;
	mul.wide.s32 	%rd10, %r49, 4;
	add.s64 	%rd11, %rd7, %rd10;
	ld.global.u8 	%r81, [%rd11+3];
	mul.wide.s32 	%rd12, %r51, 4;
	add.s64 	%rd13, %rd9, %rd12;
	ld.global.u8 	%r82, [%rd13+3];
	mul.lo.s32 	%r83, %r82, %r81;
	shr.u32 	%r84, %r83, 8;
	add.s32 	%r85, %r84, %r80;
	add.s64 	%rd14, %rd11, %rd10;
	ld.global.u8 	%r86, [%rd14+3];
	add.s64 	%rd15, %rd13, %rd12;
	ld.global.u8 	%r87, [%rd15+3];
	mul.lo.s32 	%r88, %r87, %r86;
	shr.u32 	%r89, %r88, 8;
	add.s32 	%r90, %r89, %r85;
	add.s64 	%rd16, %rd14, %rd10;
	ld.global.u8 	%r91, [%rd16+3];
	add.s64 	%rd17, %rd15, %rd12;
	ld.global.u8 	%r92, [%rd17+3];
	mul.lo.s32 	%r93, %r92, %r91;
	shr.u32 	%r94, %r93, 8;
	add.s32 	%r95, %r94, %r90;
	add.s64 	%rd18, %rd16, %rd10;
	ld.global.u8 	%r96, [%rd18+3];
	add.s64 	%rd19, %rd17, %rd12;
	ld.global.u8 	%r97, [%rd19+3];
	mul.lo.s32 	%r98, %r97, %r96;
	shr.u32 	%r99, %r98, 8;
	add.s32 	%r100, %r99, %r95;
	add.s64 	%rd20, %rd18, %rd10;
	ld.global.u8 	%r101, [%rd20+3];
	add.s64 	%rd21, %rd19, %rd12;
	ld.global.u8 	%r102, [%rd21+3];
	mul.lo.s32 	%r103, %r102, %r101;
	shr.u32 	%r104, %r103, 8;
	add.s32 	%r105, %r104, %r100;
	add.s64 	%rd22, %rd20, %rd10;
	ld.global.u8 	%r106, [%rd22+3];
	add.s64 	%rd23, %rd21, %rd12;
	ld.global.u8 	%r107, [%rd23+3];
	mul.lo.s32 	%r108, %r107, %r106;
	shr.u32 	%r109, %r108, 8;
	add.s32 	%r110, %r109, %r105;
	add.s64 	%rd24, %rd22, %rd10;
	ld.global.u8 	%r111, [%rd24+3];
	add.s64 	%rd25, %rd23, %rd12;
	ld.global.u8 	%r112, [%rd25+3];
	mul.lo.s32 	%r113, %r112, %r111;
	shr.u32 	%r114, %r113, 8;
	add.s32 	%r180, %r114, %r110;
	add.s32 	%r172, %r172, 8;
	add.s32 	%r168, %r168, %r13;
	add.s32 	%r167, %r167, %r15;
	add.s32 	%r166, %r166, 8;
	setp.ne.s32 	%p7, %r166, 0;
	@%p7 bra 	$L__BB0_6;
$L__BB0_7:
	setp.eq.s32 	%p8, %r11, 0;
	@%p8 bra 	$L__BB0_15;
	add.s32 	%r116, %r11, -1;
	setp.lt.u32 	%p9, %r116, 3;
	@%p9 bra 	$L__BB0_10;
	mad.lo.s32 	%r117, %r172, %r49, %r164;
	mul.wide.s32 	%rd26, %r117, 4;
	add.s64 	%rd27, %rd2, %rd26;
	ld.global.u8 	%r118, [%rd27+3];
	add.s32 	%r119, %r172, %r6;
	mad.lo.s32 	%r120, %r119, %r51, %r19;
	mul.wide.s32 	%rd28, %r120, 4;
	add.s64 	%rd29, %rd1, %rd28;
	ld.global.u8 	%r121, [%rd29+3];
	mul.lo.s32 	%r122, %r121, %r118;
	shr.u32 	%r123, %r122, 8;
	add.s32 	%r124, %r123, %r180;
	add.s64 	%rd31, %rd27, %rd42;
	ld.global.u8 	%r125, [%rd31+3];
	add.s64 	%rd33, %rd29, %rd44;
	ld.global.u8 	%r126, [%rd33+3];
	mul.lo.s32 	%r127, %r126, %r125;
	shr.u32 	%r128, %r127, 8;
	add.s32 	%r129, %r128, %r124;
	add.s64 	%rd34, %rd31, %rd42;
	ld.global.u8 	%r130, [%rd34+3];
	add.s64 	%rd35, %rd33, %rd44;
	ld.global.u8 	%r131, [%rd35+3];
	mul.lo.s32 	%r132, %r131, %r130;
	shr.u32 	%r133, %r132, 8;
	add.s32 	%r134, %r133, %r129;
	add.s64 	%rd36, %rd34, %rd42;
	ld.global.u8 	%r135, [%rd36+3];
	add.s64 	%rd37, %rd35, %rd44;
	ld.global.u8 	%r136, [%rd37+3];
	mul.lo.s32 	%r137, %r136, %r135;
	shr.u32 	%r138, %r137, 8;
	add.s32 	%r180, %r138, %r134;
	add.s32 	%r172, %r172, 4;
$L__BB0_10:
	sub.s32 	%r141, %r10, %r9;
	and.b32  	%r140, %r141, 3;
	setp.eq.s32 	%p10, %r140, 0;
	@%p10 bra 	$L__BB0_15;
	setp.eq.s32 	%p11, %r140, 1;
	@%p11 bra 	$L__BB0_13;
	mad.lo.s32 	%r142, %r172, %r49, %r164;
	mul.wide.s32 	%rd38, %r142, 4;
	add.s64 	%rd39, %rd2, %rd38;
	ld.global.u8 	%r143, [%rd39+3];
	add.s32 	%r144, %r172, %r6;
	mad.lo.s32 	%r145, %r144, %r51, %r19;
	mul.wide.s32 	%rd40, %r145, 4;
	add.s64 	%rd41, %rd1, %rd40;
	ld.global.u8 	%r146, [%rd41+3];
	mul.lo.s32 	%r147, %r146, %r143;
	shr.u32 	%r148, %r147, 8;
	add.s32 	%r149, %r148, %r180;
	add.s64 	%rd43, %rd39, %rd42;
	ld.global.u8 	%r150, [%rd43+3];
	add.s64 	%rd45, %rd41, %rd44;
	ld.global.u8 	%r151, [%rd45+3];
	mul.lo.s32 	%r152, %r151, %r150;
	shr.u32 	%r153, %r152, 8;
	add.s32 	%r180, %r153, %r149;
	add.s32 	%r172, %r172, 2;
$L__BB0_13:
	and.b32  	%r155, %r141, 1;
	setp.eq.b32 	%p12, %r155, 1;
	not.pred 	%p13, %p12;
	@%p13 bra 	$L__BB0_15;
	mad.lo.s32 	%r156, %r172, %r49, %r164;
	mul.wide.s32 	%rd46, %r156, 4;
	add.s64 	%rd47, %rd2, %rd46;
	ld.global.u8 	%r157, [%rd47+3];
	add.s32 	%r158, %r172, %r6;
	mad.lo.s32 	%r159, %r158, %r51, %r19;
	mul.wide.s32 	%rd48, %r159, 4;
	add.s64 	%rd49, %rd1, %rd48;
	ld.global.u8 	%r160, [%rd49+3];
	mul.lo.s32 	%r161, %r160, %r157;
	shr.u32 	%r162, %r161, 8;
	add.s32 	%r180, %r162, %r180;
$L__BB0_15:
	add.s32 	%r164, %r164, 1;
	setp.ne.s32 	%p14, %r164, %r8;
	@%p14 bra 	$L__BB0_3;
$L__BB0_16:
	mad.lo.s32 	%r163, %r53, %r61, %r1;
	cvta.to.global.u64 	%rd50, %rd3;
	mul.wide.s32 	%rd51, %r163, 4;
	add.s64 	%rd52, %rd50, %rd51;
	st.global.u32 	[%rd52], %r180;
$L__BB0_17:
	ret;

}


// ===== COMPILED SASS (sm_100) =====

	.target	sm_100

	.elftype	@"ET_EXEC"


//--------------------- .note.nv.tkinfo           --------------------------
	.section	.note.nv.tkinfo,"",@"SHT_NOTE"
	.sectionflags	@"SHF_NOTE_NV_TKINFO"
	.tkinfo
        /*0018*/ 	.word	0x00000002
        /*0030*/ 	.string	""
        /*0030*/ 	.string	"ptxas"
        /*0030*/ 	.string	"Cuda compilation tools, release 13.0, V13.0.88"
        /*0030*/ 	.string	"Build cuda_13.0.r13.0/compiler.36424714_0"
        /*0030*/ 	.string	"-arch sm_100 -m 64 "



//--------------------- .note.nv.cuinfo           --------------------------
	.section	.note.nv.cuinfo,"",@"SHT_NOTE"
	.sectionflags	@"SHF_NOTE_NV_CUINFO"
        /*0018*/ 	.short	0x0002
        /*001a*/ 	.short	0x0064
        /*001c*/ 	.short	0x0082
	.zero		2


//--------------------- .nv.info                  --------------------------
	.section	.nv.info,"",@"SHT_CUDA_INFO"
	.align	4


	//----- nvinfo : EIATTR_REGCOUNT
	.align		4
        /*0000*/ 	.byte	0x04, 0x2f
        /*0002*/ 	.short	(.L_1 - .L_0)
	.align		4
.L_0:
        /*0004*/ 	.word	index@(_Z19convolve_map_kernelPKjiiS0_iiPjii)
        /*0008*/ 	.word	0x00000020


	//----- nvinfo : EIATTR_FRAME_SIZE
	.align		4
.L_1:
        /*000c*/ 	.byte	0x04, 0x11
        /*000e*/ 	.short	(.L_3 - .L_2)
	.align		4
.L_2:
        /*0010*/ 	.word	index@(_Z19convolve_map_kernelPKjiiS0_iiPjii)
        /*0014*/ 	.word	0x00000000


	//----- nvinfo : EIATTR_MIN_STACK_SIZE
	.align		4
.L_3:
        /*0018*/ 	.byte	0x04, 0x12
        /*001a*/ 	.short	(.L_5 - .L_4)
	.align		4
.L_4:
        /*001c*/ 	.word	index@(_Z19convolve_map_kernelPKjiiS0_iiPjii)
        /*0020*/ 	.word	0x00000000
.L_5:


//--------------------- .nv.compat                --------------------------
	.section	.nv.compat,"",@"SHT_CUDA_COMPAT_INFO"
	.align	4
        /*0000*/ 	.byte	0x02, 0x09, 0x00, 0x00, 0x02, 0x02, 0x01, 0x00, 0x02, 0x05, 0x05, 0x00, 0x03, 0x07, 0x01, 0x01
        /*0010*/ 	.byte	0x02, 0x03, 0x00, 0x00, 0x02, 0x06, 0x01, 0x00, 0x04, 0x0b, 0x08, 0x00, 0x09, 0x00, 0x00, 0x00
        /*0020*/ 	.byte	0x00, 0x00, 0x00, 0x00


//--------------------- .nv.info._Z19convolve_map_kernelPKjiiS0_iiPjii --------------------------
	.section	.nv.info._Z19convolve_map_kernelPKjiiS0_iiPjii,"",@"SHT_CUDA_INFO"
	.sectionflags	@""
	.align	4


	//----- nvinfo : EIATTR_CUDA_API_VERSION
	.align		4
        /*0000*/ 	.byte	0x04, 0x37
        /*0002*/ 	.short	(.L_7 - .L_6)
.L_6:
        /*0004*/ 	.word	0x00000082


	//----- nvinfo : EIATTR_KPARAM_INFO
	.align		4
.L_7:
        /*0008*/ 	.byte	0x04, 0x17
        /*000a*/ 	.short	(.L_9 - .L_8)
.L_8:
        /*000c*/ 	.word	0x00000000
        /*0010*/ 	.short	0x0008
        /*0012*/ 	.short	0x002c
        /*0014*/ 	.byte	0x00, 0xf0, 0x11, 0x00


	//----- nvinfo : EIATTR_KPARAM_INFO
	.align		4
.L_9:
        /*0018*/ 	.byte	0x04, 0x17
        /*001a*/ 	.short	(.L_11 - .L_10)
.L_10:
        /*001c*/ 	.word	0x00000000
        /*0020*/ 	.short	0x0007
        /*0022*/ 	.short	0x0028
        /*0024*/ 	.byte	0x00, 0xf0, 0x11, 0x00


	//----- nvinfo : EIATTR_KPARAM_INFO
	.align		4
.L_11:
        /*0028*/ 	.byte	0x04, 0x17
        /*002a*/ 	.short	(.L_13 - .L_12)
.L_12:
        /*002c*/ 	.word	0x00000000
        /*0030*/ 	.short	0x0006
        /*0032*/ 	.short	0x0020
        /*0034*/ 	.byte	0x00, 0xf5, 0x21, 0x00


	//----- nvinfo : EIATTR_KPARAM_INFO
	.align		4
.L_13:
        /*0038*/ 	.byte	0x04, 0x17
        /*003a*/ 	.short	(.L_15 - .L_14)
.L_14:
        /*003c*/ 	.word	0x00000000
        /*0040*/ 	.short	0x0005
        /*0042*/ 	.short	0x001c
        /*0044*/ 	.byte	0x00, 0xf0, 0x11, 0x00


	//----- nvinfo : EIATTR_KPARAM_INFO
	.align		4
.L_15:
        /*0048*/ 	.byte	0x04, 0x17
        /*004a*/ 	.short	(.L_17 - .L_16)
.L_16:
        /*004c*/ 	.word	0x00000000
        /*0050*/ 	.short	0x0004
        /*0052*/ 	.short	0x0018
        /*0054*/ 	.byte	0x00, 0xf0, 0x11, 0x00


	//----- nvinfo : EIATTR_KPARAM_INFO
	.align		4
.L_17:
        /*0058*/ 	.byte	0x04, 0x17
        /*005a*/ 	.short	(.L_19 - .L_18)
.L_18:
        /*005c*/ 	.word	0x00000000
        /*0060*/ 	.short	0x0003
        /*0062*/ 	.short	0x0010
        /*0064*/ 	.byte	0x00, 0xf5, 0x21, 0x00


	//----- nvinfo : EIATTR_KPARAM_INFO
	.align		4
.L_19:
        /*0068*/ 	.byte	0x04, 0x17
        /*006a*/ 	.short	(.L_21 - .L_20)
.L_20:
        /*006c*/ 	.word	0x00000000
        /*0070*/ 	.short	0x0002
        /*0072*/ 	.short	0x000c
        /*0074*/ 	.byte	0x00, 0xf0, 0x11, 0x00


	//----- nvinfo : EIATTR_KPARAM_INFO
	.align		4
.L_21:
        /*0078*/ 	.byte	0x04, 0x17
        /*007a*/ 	.short	(.L_23 - .L_22)
.L_22:
        /*007c*/ 	.word	0x00000000
        /*0080*/ 	.short	0x0001
        /*0082*/ 	.short	0x0008
        /*0084*/ 	.byte	0x00, 0xf0, 0x11, 0x00


	//----- nvinfo : EIATTR_KPARAM_INFO
	.align		4
.L_23:
        /*0088*/ 	.byte	0x04, 0x17
        /*008a*/ 	.short	(.L_25 - .L_24)
.L_24:
        /*008c*/ 	.word	0x00000000
        /*0090*/ 	.short	0x0000
        /*0092*/ 	.short	0x0000
        /*0094*/ 	.byte	0x00, 0xf5, 0x21, 0x00


	//----- nvinfo : EIATTR_SPARSE_MMA_MASK
	.align		4
.L_25:
        /*0098*/ 	.byte	0x03, 0x50
        /*009a*/ 	.short	0x0000


	//----- nvinfo : EIATTR_MAXREG_COUNT
	.align		4
        /*009c*/ 	.byte	0x03, 0x1b
        /*009e*/ 	.short	0x00ff


	//----- nvinfo : EIATTR_MERCURY_ISA_VERSION
	.align		4
        /*00a0*/ 	.byte	0x03, 0x5f
        /*00a2*/ 	.short	0x0101


	//----- nvinfo : EIATTR_VRC_CTA_INIT_COUNT
	.align		4
        /*00a4*/ 	.byte	0x02, 0x4a
	.zero		1
	.zero		1


	//----- nvinfo : EIATTR_EXIT_INSTR_OFFSETS
	.align		4
        /*00a8*/ 	.byte	0x04, 0x1c
        /*00aa*/ 	.short	(.L_27 - .L_26)


	//   ....[0]....
.L_26:
        /*00ac*/ 	.word	0x000000d0


	//   ....[1]....
        /*00b0*/ 	.word	0x00000c40


	//----- nvinfo : EIATTR_CRS_STACK_SIZE
	.align		4
.L_27:
        /*00b4*/ 	.byte	0x04, 0x1e
        /*00b6*/ 	.short	(.L_29 - .L_28)
.L_28:
        /*00b8*/ 	.word	0x00000000


	//----- nvinfo : EIATTR_CBANK_PARAM_SIZE
	.align		4
.L_29:
        /*00bc*/ 	.byte	0x03, 0x19
        /*00be*/ 	.short	0x0030


	//----- nvinfo : EIATTR_PARAM_CBANK
	.align		4
        /*00c0*/ 	.byte	0x04, 0x0a
        /*00c2*/ 	.short	(.L_31 - .L_30)
	.align		4
.L_30:
        /*00c4*/ 	.word	index@(.nv.constant0._Z19convolve_map_kernelPKjiiS0_iiPjii)
        /*00c8*/ 	.short	0x0380
        /*00ca*/ 	.short	0x0030


	//----- nvinfo : EIATTR_SW_WAR
	.align		4
.L_31:
        /*00cc*/ 	.byte	0x04, 0x36
        /*00ce*/ 	.short	(.L_33 - .L_32)
.L_32:
        /*00d0*/ 	.word	0x00000008
.L_33:


//--------------------- .nv.callgraph             --------------------------
	.section	.nv.callgraph,"",@"SHT_CUDA_CALLGRAPH"
	.align	4
	.sectionentsize	8
	.align		4
        /*0000*/ 	.word	0x00000000
	.align		4
        /*0004*/ 	.word	0xffffffff
	.align		4
        /*0008*/ 	.word	0x00000000
	.align		4
        /*000c*/ 	.word	0xfffffffe
	.align		4
        /*0010*/ 	.word	0x00000000
	.align		4
        /*0014*/ 	.word	0xfffffffd
	.align		4
        /*0018*/ 	.word	0x00000000
	.align		4
        /*001c*/ 	.word	0xfffffffc


//--------------------- .text._Z19convolve_map_kernelPKjiiS0_iiPjii --------------------------
	.section	.text._Z19convolve_map_kernelPKjiiS0_iiPjii,"ax",@progbits
	.align	128
        .global         _Z19convolve_map_kernelPKjiiS0_iiPjii
        .type           _Z19convolve_map_kernelPKjiiS0_iiPjii,@function
        .size           _Z19convolve_map_kernelPKjiiS0_iiPjii,(.L_x_11 - _Z19convolve_map_kernelPKjiiS0_iiPjii)
        .other          _Z19convolve_map_kernelPKjiiS0_iiPjii,@"STO_CUDA_ENTRY STV_DEFAULT"
_Z19convolve_map_kernelPKjiiS0_iiPjii:
.text._Z19convolve_map_kernelPKjiiS0_iiPjii:
[----:B------:R-:W-:Y:S01]  /*0000*/  LDC R1, c[0x0][0x37c] ;  /* 0x0000df00ff017b82 */ /* 0x000fe20000000800 */
[----:B------:R-:W0:Y:S07]  /*0010*/  S2R R14, SR_TID.Y ;  /* 0x00000000000e7919 */ /* 0x000e2e0000002200 */
[----:B------:R-:W1:Y:S01]  /*0020*/  S2UR UR4, SR_CTAID.Y ;  /* 0x00000000000479c3 */ /* 0x000e620000002600 */
[----:B------:R-:W2:Y:S01]  /*0030*/  LDCU.64 UR8, c[0x0][0x3a8] ;  /* 0x00007500ff0877ac */ /* 0x000ea20008000a00 */
[----:B------:R-:W3:Y:S06]  /*0040*/  S2R R2, SR_TID.X ;  /* 0x0000000000027919 */ /* 0x000eec0000002100 */
[----:B------:R-:W3:Y:S01]  /*0050*/  LDC R3, c[0x0][0x360] ;  /* 0x0000d800ff037b82 */ /* 0x000ee20000000800 */
[----:B------:R-:W1:Y:S07]  /*0060*/  LDCU UR5, c[0x0][0x364] ;  /* 0x00006c80ff0577ac */ /* 0x000e6e0008000800 */
[----:B------:R-:W3:Y:S01]  /*0070*/  S2UR UR6, SR_CTAID.X ;  /* 0x00000000000679c3 */ /* 0x000ee20000002500 */
[----:B-1----:R-:W-:-:S06]  /*0080*/  UIMAD UR4, UR4, UR5, URZ ;  /* 0x00000005040472a4 */ /* 0x002fcc000f8e02ff */
[----:B0-----:R-:W-:-:S04]  /*0090*/  IADD3 R0, PT, PT, R14, UR4, RZ ;  /* 0x000000040e007c10 */ /* 0x001fc8000fffe0ff */
[----:B--2---:R-:W-:Y:S01]  /*00a0*/  ISETP.GE.AND P0, PT, R0, UR9, PT ;  /* 0x0000000900007c0c */ /* 0x004fe2000bf06270 */
[----:B---3--:R-:W-:-:S05]  /*00b0*/  IMAD R3, R3, UR6, R2 ;  /* 0x0000000603037c24 */ /* 0x008fca000f8e0202 */
[----:B------:R-:W-:-:S13]  /*00c0*/  ISETP.GE.OR P0, PT, R3, UR8, P0 ;  /* 0x0000000803007c0c */ /* 0x000fda0008706670 */
[----:B------:R-:W-:Y:S05]  /*00d0*/  @P0 EXIT ;  /* 0x000000000000094d */ /* 0x000fea0003800000 */
[----:B------:R-:W0:Y:S01]  /*00e0*/  LDC.64 R12, c[0x0][0x398] ;  /* 0x0000e600ff0c7b82 */ /* 0x000e220000000a00 */
[----:B------:R-:W1:Y:S01]  /*00f0*/  LDCU.64 UR6, c[0x0][0x358] ;  /* 0x00006b00ff0677ac */ /* 0x000e620008000a00 */
[----:B------:R-:W-:Y:S01]  /*0100*/  BSSY.RECONVERGENT B1, `(.L_x_0) ;  /* 0x00000ae000017945 */ /* 0x000fe20003800200 */
[----:B------:R-:W-:-:S05]  /*0110*/  HFMA2 R26, -RZ, RZ, 0, 0 ;  /* 0x00000000ff1a7431 */ /* 0x000fca00000001ff */
[----:B------:R-:W2:Y:S01]  /*0120*/  LDC.64 R4, c[0x0][0x388] ;  /* 0x0000e200ff047b82 */ /* 0x000ea20000000a00 */
[----:B0-----:R-:W-:-:S04]  /*0130*/  IADD3 R2, PT, PT, R3, 0x1, -R12 ;  /* 0x0000000103027810 */ /* 0x001fc80007ffe80c */
[----:B------:R-:W-:Y:S02]  /*0140*/  VIMNMX R10, PT, PT, RZ, R2, !PT ;  /* 0x00000002ff0a7248 */ /* 0x000fe40007fe0100 */
[----:B--2---:R-:W-:-:S04]  /*0150*/  VIADDMNMX R4, R3, 0x1, R4, PT ;  /* 0x0000000103047846 */ /* 0x004fc80003800104 */
[----:B------:R-:W-:-:S13]  /*0160*/  ISETP.GE.AND P0, PT, R10, R4, PT ;  /* 0x000000040a00720c */ /* 0x000fda0003f06270 */
[----:B-1----:R-:W-:Y:S05]  /*0170*/  @P0 BRA `(.L_x_1) ;  /* 0x0000000800980947 */ /* 0x002fea0003800000 */
[C---:B------:R-:W-:Y:S02]  /*0180*/  IADD3 R6, PT, PT, R0.reuse, 0x1, -R13 ;  /* 0x0000000100067810 */ /* 0x040fe40007ffe80d */
[----:B------:R-:W-:Y:S02]  /*0190*/  VIADDMNMX R8, R0, 0x1, R5, PT ;  /* 0x0000000100087846 */ /* 0x000fe40003800105 */
[----:B------:R-:W-:Y:S02]  /*01a0*/  VIMNMX R7, PT, PT, RZ, R6, !PT ;  /* 0x00000006ff077248 */ /* 0x000fe40007fe0100 */
[----:B------:R-:W-:Y:S02]  /*01b0*/  MOV R26, RZ ;  /* 0x000000ff001a7202 */ /* 0x000fe40000000f00 */
[----:B------:R-:W-:Y:S02]  /*01c0*/  IADD3 R14, PT, PT, R14, UR4, R7 ;  /* 0x000000040e0e7c10 */ /* 0x000fe4000fffe007 */
[----:B------:R-:W-:-:S02]  /*01d0*/  IADD3 R11, PT, PT, -R7, R8, RZ ;  /* 0x00000008070b7210 */ /* 0x000fc40007ffe1ff */
[----:B------:R-:W-:Y:S02]  /*01e0*/  IADD3 R9, PT, PT, R14, -R13, RZ ;  /* 0x8000000d0e097210 */ /* 0x000fe40007ffe0ff */
[C---:B------:R-:W-:Y:S02]  /*01f0*/  LOP3.LUT R5, R11.reuse, 0xfffffff8, RZ, 0xc0, !PT ;  /* 0xfffffff80b057812 */ /* 0x040fe400078ec0ff */
[----:B------:R-:W-:Y:S01]  /*0200*/  LOP3.LUT R11, R11, 0x7, RZ, 0xc0, !PT ;  /* 0x000000070b0b7812 */ /* 0x000fe200078ec0ff */
[----:B------:R-:W-:Y:S01]  /*0210*/  IMAD R9, R9, R12, R3 ;  /* 0x0000000c09097224 */ /* 0x000fe200078e0203 */
[----:B------:R-:W-:-:S07]  /*0220*/  IADD3 R12, PT, PT, -R5, RZ, RZ ;  /* 0x000000ff050c7210 */ /* 0x000fce0007ffe1ff */
.L_x_9:
[----:B------:R-:W-:Y:S01]  /*0230*/  ISETP.GE.AND P0, PT, R7, R8, PT ;  /* 0x000000080700720c */ /* 0x000fe20003f06270 */
[----:B------:R-:W-:-:S12]  /*0240*/  BSSY.RECONVERGENT B0, `(.L_x_2) ;  /* 0x0000096000007945 */ /* 0x000fd80003800200 */
[----:B------:R-:W-:Y:S05]  /*0250*/  @P0 BRA `(.L_x_3) ;  /* 0x0000000800500947 */ /* 0x000fea0003800000 */
[----:B------:R-:W-:Y:S01]  /*0260*/  IADD3 R5, PT, PT, R7, -R8, RZ ;  /* 0x8000000807057210 */ /* 0x000fe20007ffe0ff */
[----:B------:R-:W-:Y:S01]  /*0270*/  BSSY.RECONVERGENT B2, `(.L_x_4) ;  /* 0x0000044000027945 */ /* 0x000fe20003800200 */
[----:B------:R-:W-:Y:S02]  /*0280*/  ISETP.NE.AND P0, PT, R11, RZ, PT ;  /* 0x000000ff0b00720c */ /* 0x000fe40003f05270 */
[----:B------:R-:W-:Y:S01]  /*0290*/  ISETP.GT.U32.AND P1, PT, R5, -0x8, PT ;  /* 0xfffffff80500780c */ /* 0x000fe20003f24070 */
[----:B------:R-:W-:-:S12]  /*02a0*/  IMAD.MOV.U32 R5, RZ, RZ, R7 ;  /* 0x000000ffff057224 */ /* 0x000fd800078e0007 */
[----:B------:R-:W-:Y:S05]  /*02b0*/  @P1 BRA `(.L_x_5) ;  /* 0x0000000000fc1947 */ /* 0x000fea0003800000 */
[----:B------:R-:W0:Y:S01]  /*02c0*/  LDC R20, c[0x0][0x388] ;  /* 0x0000e200ff147b82 */ /* 0x000e220000000800 */
[----:B------:R-:W-:Y:S02]  /*02d0*/  IADD3 R21, PT, PT, R9, R10, RZ ;  /* 0x0000000a09157210 */ /* 0x000fe40007ffe0ff */
[----:B------:R-:W-:Y:S02]  /*02e0*/  MOV R24, R12 ;  /* 0x0000000c00187202 */ /* 0x000fe40000000f00 */
[----:B------:R-:W-:Y:S01]  /*02f0*/  MOV R5, R7 ;  /* 0x0000000700057202 */ /* 0x000fe20000000f00 */
[----:B0-----:R-:W-:-:S07]  /*0300*/  IMAD R13, R7, R20, R10 ;  /* 0x00000014070d7224 */ /* 0x001fce00078e020a */
.L_x_6:
[----:B------:R-:W0:Y:S01]  /*0310*/  LDC.64 R28, c[0x0][0x390] ;  /* 0x0000e400ff1c7b82 */ /* 0x000e220000000a00 */
[----:B------:R-:W-:-:S07]  /*0320*/  IADD3 R15, PT, PT, R21, 0x1, RZ ;  /* 0x00000001150f7810 */ /* 0x000fce0007ffe0ff */
[----:B------:R-:W1:Y:S08]  /*0330*/  LDC.64 R18, c[0x0][0x380] ;  /* 0x0000e000ff127b82 */ /* 0x000e700000000a00 */
[----:B------:R-:W2:Y:S01]  /*0340*/  LDC R23, c[0x0][0x398] ;  /* 0x0000e600ff177b82 */ /* 0x000ea20000000800 */
[----:B0-----:R-:W-:-:S05]  /*0350*/  IMAD.WIDE R28, R15, 0x4, R28 ;  /* 0x000000040f1c7825 */ /* 0x001fca00078e021c */
[----:B------:R-:W3:Y:S01]  /*0360*/  LDG.E.U8 R14, desc[UR6][R28.64+0x3] ;  /* 0x000003061c0e7981 */ /* 0x000ee2000c1e1100 */
[----:B-1----:R-:W-:-:S05]  /*0370*/  IMAD.WIDE R18, R13, 0x4, R18 ;  /* 0x000000040d127825 */ /* 0x002fca00078e0212 */
[----:B------:R0:W3:Y:S01]  /*0380*/  LDG.E.U8 R15, desc[UR6][R18.64+0x3] ;  /* 0x00000306120f7981 */ /* 0x0000e2000c1e1100 */
[----:B--2---:R-:W-:-:S05]  /*0390*/  IMAD.WIDE R16, R23, 0x4, R28 ;  /* 0x0000000417107825 */ /* 0x004fca00078e021c */
[----:B------:R1:W2:Y:S01]  /*03a0*/  LDG.E.U8 R22, desc[UR6][R16.64+0x3] ;  /* 0x0000030610167981 */ /* 0x0002a2000c1e1100 */
[----:B0-----:R-:W-:-:S05]  /*03b0*/  IMAD.WIDE R18, R20, 0x4, R18 ;  /* 0x0000000414127825 */ /* 0x001fca00078e0212 */
[----:B------:R0:W2:Y:S01]  /*03c0*/  LDG.E.U8 R25, desc[UR6][R18.64+0x3] ;  /* 0x0000030612197981 */ /* 0x0000a2000c1e1100 */
[----:B-1----:R-:W-:-:S05]  /*03d0*/  IMAD.WIDE R16, R23, 0x4, R16 ;  /* 0x0000000417107825 */ /* 0x002fca00078e0210 */
[----:B------:R-:W4:Y:S01]  /*03e0*/  LDG.E.U8 R28, desc[UR6][R16.64+0x3] ;  /* 0x00000306101c7981 */ /* 0x000f22000c1e1100 */
[----:B---3--:R-:W-:Y:S02]  /*03f0*/  IMAD R27, R15, R14, RZ ;  /* 0x0000000e0f1b7224 */ /* 0x008fe400078e02ff */
[----:B------:R-:W-:-:S03]  /*0400*/  IMAD.WIDE R14, R20, 0x4, R18 ;  /* 0x00000004140e7825 */ /* 0x000fc600078e0212 */
[----:B------:R-:W-:Y:S02]  /*0410*/  LEA.HI R26, R27, R26, RZ, 0x18 ;  /* 0x0000001a1b1a7211 */ /* 0x000fe400078fc0ff */
[----:B------:R1:W4:Y:S01]  /*0420*/  LDG.E.U8 R27, desc[UR6][R14.64+0x3] ;  /* 0x000003060e1b7981 */ /* 0x000322000c1e1100 */
[----:B0-----:R-:W-:-:S04]  /*0430*/  IMAD.WIDE R18, R23, 0x4, R16 ;  /* 0x0000000417127825 */ /* 0x001fc800078e0210 */
[----:B-1----:R-:W-:-:S04]  /*0440*/  IMAD.WIDE R14, R20, 0x4, R14 ;  /* 0x00000004140e7825 */ /* 0x002fc800078e020e */
[----:B--2---:R-:W-:Y:S02]  /*0450*/  IMAD R29, R25, R22, RZ ;  /* 0x00000016191d7224 */ /* 0x004fe400078e02ff */
[----:B------:R0:W2:Y:S04]  /*0460*/  LDG.E.U8 R22, desc[UR6][R14.64+0x3] ;  /* 0x000003060e167981 */ /* 0x0000a8000c1e1100 */
[----:B------:R-:W2:Y:S01]  /*0470*/  LDG.E.U8 R25, desc[UR6][R18.64+0x3] ;  /* 0x0000030612197981 */ /* 0x000ea2000c1e1100 */
[----:B------:R-:W-:Y:S01]  /*0480*/  LEA.HI R26, R29, R26, RZ, 0x18 ;  /* 0x0000001a1d1a7211 */ /* 0x000fe200078fc0ff */
[----:B----4-:R-:W-:Y:S02]  /*0490*/  IMAD R27, R27, R28, RZ ;  /* 0x0000001c1b1b7224 */ /* 0x010fe400078e02ff */
[----:B------:R-:W-:-:S03]  /*04a0*/  IMAD.WIDE R28, R23, 0x4, R18 ;  /* 0x00000004171c7825 */ /* 0x000fc600078e0212 */
[----:B------:R-:W-:Y:S01]  /*04b0*/  LEA.HI R16, R27, R26, RZ, 0x18 ;  /* 0x0000001a1b107211 */ /* 0x000fe200078fc0ff */
[C---:B------:R-:W-:Y:S01]  /*04c0*/  IMAD.WIDE R26, R20.reuse, 0x4, R14 ;  /* 0x00000004141a7825 */ /* 0x040fe200078e020e */
[----:B------:R-:W3:Y:S03]  /*04d0*/  LDG.E.U8 R18, desc[UR6][R28.64+0x3] ;  /* 0x000003061c127981 */ /* 0x000ee6000c1e1100 */
[----:B0-----:R-:W-:Y:S01]  /*04e0*/  IMAD.WIDE R14, R23, 0x4, R28 ;  /* 0x00000004170e7825 */ /* 0x001fe200078e021c */
[----:B------:R0:W3:Y:S03]  /*04f0*/  LDG.E.U8 R17, desc[UR6][R26.64+0x3] ;  /* 0x000003061a117981 */ /* 0x0000e6000c1e1100 */
[----:B0-----:R-:W-:-:S04]  /*0500*/  IMAD.WIDE R26, R20, 0x4, R26 ;  /* 0x00000004141a7825 */ /* 0x001fc800078e021a */
[----:B--2---:R-:W-:Y:S01]  /*0510*/  IMAD R25, R22, R25, RZ ;  /* 0x0000001916197224 */ /* 0x004fe200078e02ff */
[----:B------:R-:W2:Y:S04]  /*0520*/  LDG.E.U8 R29, desc[UR6][R26.64+0x3] ;  /* 0x000003061a1d7981 */ /* 0x000ea8000c1e1100 */
[----:B------:R-:W2:Y:S01]  /*0530*/  LDG.E.U8 R22, desc[UR6][R14.64+0x3] ;  /* 0x000003060e167981 */ /* 0x000ea2000c1e1100 */
[----:B------:R-:W-:Y:S01]  /*0540*/  LEA.HI R25, R25, R16, RZ, 0x18 ;  /* 0x0000001019197211 */ /* 0x000fe200078fc0ff */
[----:B---3--:R-:W-:Y:S02]  /*0550*/  IMAD R28, R17, R18, RZ ;  /* 0x00000012111c7224 */ /* 0x008fe400078e02ff */
[----:B------:R-:W-:-:S04]  /*0560*/  IMAD.WIDE R16, R20, 0x4, R26 ;  /* 0x0000000414107825 */ /* 0x000fc800078e021a */
[----:B------:R-:W-:Y:S02]  /*0570*/  IMAD.WIDE R18, R23, 0x4, R14 ;  /* 0x0000000417127825 */ /* 0x000fe400078e020e */
[----:B------:R0:W3:Y:S02]  /*0580*/  LDG.E.U8 R14, desc[UR6][R16.64+0x3] ;  /* 0x00000306100e7981 */ /* 0x0000e4000c1e1100 */
[----:B0-----:R-:W-:-:S04]  /*0590*/  IMAD.WIDE R16, R20, 0x4, R16 ;  /* 0x0000000414107825 */ /* 0x001fc800078e0210 */
[----:B--2---:R-:W-:Y:S02]  /*05a0*/  IMAD R22, R29, R22, RZ ;  /* 0x000000161d167224 */ /* 0x004fe400078e02ff */
[----:B------:R0:W3:Y:S04]  /*05b0*/  LDG.E.U8 R29, desc[UR6][R18.64+0x3] ;  /* 0x00000306121d7981 */ /* 0x0000e8000c1e1100 */
[----:B------:R-:W2:Y:S01]  /*05c0*/  LDG.E.U8 R16, desc[UR6][R16.64+0x3] ;  /* 0x0000030610107981 */ /* 0x000ea2000c1e1100 */
[----:B0-----:R-:W-:-:S05]  /*05d0*/  IMAD.WIDE R18, R23, 0x4, R18 ;  /* 0x0000000417127825 */ /* 0x001fca00078e0212 */
[----:B------:R-:W2:Y:S01]  /*05e0*/  LDG.E.U8 R27, desc[UR6][R18.64+0x3] ;  /* 0x00000306121b7981 */ /* 0x000ea2000c1e1100 */
[----:B------:R-:W-:-:S04]  /*05f0*/  IADD3 R24, PT, PT, R24, 0x8, RZ ;  /* 0x0000000818187810 */ /* 0x000fc80007ffe0ff */
[----:B------:R-:W-:Y:S02]  /*0600*/  ISETP.NE.AND P1, PT, R24, RZ, PT ;  /* 0x000000ff1800720c */ /* 0x000fe40003f25270 */
[----:B------:R-:W-:-:S04]  /*0610*/  LEA.HI R25, R28, R25, RZ, 0x18 ;  /* 0x000000191c197211 */ /* 0x000fc800078fc0ff */
[----:B------:R-:W-:Y:S01]  /*0620*/  LEA.HI R22, R22, R25, RZ, 0x18 ;  /* 0x0000001916167211 */ /* 0x000fe200078fc0ff */
[----:B------:R-:W-:Y:S01]  /*0630*/  IMAD R21, R23, 0x8, R21 ;  /* 0x0000000817157824 */ /* 0x000fe200078e0215 */
[----:B------:R-:W-:Y:S02]  /*0640*/  IADD3 R5, PT, PT, R5, 0x8, RZ ;  /* 0x0000000805057810 */ /* 0x000fe40007ffe0ff */
[----:B------:R-:W-:Y:S01]  /*0650*/  LEA R13, R20, R13, 0x3 ;  /* 0x0000000d140d7211 */ /* 0x000fe200078e18ff */
[----:B---3--:R-:W-:-:S05]  /*0660*/  IMAD R29, R14, R29, RZ ;  /* 0x0000001d0e1d7224 */ /* 0x008fca00078e02ff */
[----:B------:R-:W-:Y:S01]  /*0670*/  LEA.HI R22, R29, R22, RZ, 0x18 ;  /* 0x000000161d167211 */ /* 0x000fe200078fc0ff */
[----:B--2---:R-:W-:-:S05]  /*0680*/  IMAD R27, R16, R27, RZ ;  /* 0x0000001b101b7224 */ /* 0x004fca00078e02ff */
[----:B------:R-:W-:Y:S01]  /*0690*/  LEA.HI R26, R27, R22, RZ, 0x18 ;  /* 0x000000161b1a7211 */ /* 0x000fe200078fc0ff */
[----:B------:R-:W-:Y:S06]  /*06a0*/  @P1 BRA `(.L_x_6) ;  /* 0xfffffffc00181947 */ /* 0x000fec000383ffff */
.L_x_5:
[----:B------:R-:W-:Y:S05]  /*06b0*/  BSYNC.RECONVERGENT B2 ;  /* 0x0000000000027941 */ /* 0x000fea0003800200 */
.L_x_4:
[----:B------:R-:W-:Y:S01]  /*06c0*/  IADD3 R13, PT, PT, R2, R10, RZ ;  /* 0x0000000a020d7210 */ /* 0x000fe20007ffe0ff */
[----:B------:R-:W-:Y:S06]  /*06d0*/  @!P0 BRA `(.L_x_3) ;  /* 0x0000000400308947 */ /* 0x000fec0003800000 */
[----:B------:R-:W-:Y:S01]  /*06e0*/  IADD3 R14, PT, PT, R11, -0x1, RZ ;  /* 0xffffffff0b0e7810 */ /* 0x000fe20007ffe0ff */
[----:B------:R-:W-:Y:S03]  /*06f0*/  BSSY.RECONVERGENT B2, `(.L_x_7) ;  /* 0x0000023000027945 */ /* 0x000fe60003800200 */
[----:B------:R-:W-:-:S13]  /*0700*/  ISETP.GE.U32.AND P0, PT, R14, 0x3, PT ;  /* 0x000000030e00780c */ /* 0x000fda0003f06070 */
[----:B------:R-:W-:Y:S05]  /*0710*/  @!P0 BRA `(.L_x_8) ;  /* 0x0000000000808947 */ /* 0x000fea0003800000 */
[----:B------:R-:W0:Y:S01]  /*0720*/  LDC R17, c[0x0][0x388] ;  /* 0x0000e200ff117b82 */ /* 0x000e220000000800 */
[----:B------:R-:W-:-:S07]  /*0730*/  IADD3 R14, PT, PT, R6, R5, RZ ;  /* 0x00000005060e7210 */ /* 0x000fce0007ffe0ff */
[----:B------:R-:W1:Y:S08]  /*0740*/  LDC R15, c[0x0][0x398] ;  /* 0x0000e600ff0f7b82 */ /* 0x000e700000000800 */
[----:B------:R-:W2:Y:S08]  /*0750*/  LDC.64 R18, c[0x0][0x380] ;  /* 0x0000e000ff127b82 */ /* 0x000eb00000000a00 */
[----:B------:R-:W3:Y:S01]  /*0760*/  LDC.64 R28, c[0x0][0x390] ;  /* 0x0000e400ff1c7b82 */ /* 0x000ee20000000a00 */
[----:B0-----:R-:W-:-:S02]  /*0770*/  IMAD R21, R5, R17, R10 ;  /* 0x0000001105157224 */ /* 0x001fc400078e020a */
[----:B-1----:R-:W-:Y:S02]  /*0780*/  IMAD R23, R14, R15, R13 ;  /* 0x0000000f0e177224 */ /* 0x002fe400078e020d */
[----:B--2---:R-:W-:-:S05]  /*0790*/  IMAD.WIDE R18, R21, 0x4, R18 ;  /* 0x0000000415127825 */ /* 0x004fca00078e0212 */
[----:B------:R0:W2:Y:S01]  /*07a0*/  LDG.E.U8 R27, desc[UR6][R18.64+0x3] ;  /* 0x00000306121b7981 */ /* 0x0000a2000c1e1100 */
[----:B------:R-:W-:-:S04]  /*07b0*/  IMAD.WIDE R24, R17, 0x4, R18 ;  /* 0x0000000411187825 */ /* 0x000fc800078e0212 */
[----:B---3--:R-:W-:-:S04]  /*07c0*/  IMAD.WIDE R28, R23, 0x4, R28 ;  /* 0x00000004171c7825 */ /* 0x008fc800078e021c */
[----:B------:R-:W-:Y:S02]  /*07d0*/  IMAD.WIDE R22, R15, 0x4, R28 ;  /* 0x000000040f167825 */ /* 0x000fe400078e021c */
[----:B------:R-:W2:Y:S02]  /*07e0*/  LDG.E.U8 R28, desc[UR6][R28.64+0x3] ;  /* 0x000003061c1c7981 */ /* 0x000ea4000c1e1100 */
[----:B------:R-:W-:-:S04]  /*07f0*/  IMAD.WIDE R20, R17, 0x4, R24 ;  /* 0x0000000411147825 */ /* 0x000fc800078e0218 */
[----:B0-----:R-:W-:Y:S02]  /*0800*/  IMAD.WIDE R18, R15, 0x4, R22 ;  /* 0x000000040f127825 */ /* 0x001fe400078e0216 */
[----:B------:R-:W3:Y:S02]  /*0810*/  LDG.E.U8 R23, desc[UR6][R22.64+0x3] ;  /* 0x0000030616177981 */ /* 0x000ee4000c1e1100 */
[----:B------:R-:W-:Y:S02]  /*0820*/  IMAD.WIDE R16, R17, 0x4, R20 ;  /* 0x0000000411107825 */ /* 0x000fe400078e0214 */
[----:B------:R-:W3:Y:S02]  /*0830*/  LDG.E.U8 R29, desc[UR6][R24.64+0x3] ;  /* 0x00000306181d7981 */ /* 0x000ee4000c1e1100 */
[----:B------:R-:W-:Y:S02]  /*0840*/  IMAD.WIDE R14, R15, 0x4, R18 ;  /* 0x000000040f0e7825 */ /* 0x000fe400078e0212 */
[----:B------:R-:W4:Y:S04]  /*0850*/  LDG.E.U8 R19, desc[UR6][R18.64+0x3] ;  /* 0x0000030612137981 */ /* 0x000f28000c1e1100 */
[----:B------:R-:W4:Y:S04]  /*0860*/  LDG.E.U8 R22, desc[UR6][R20.64+0x3] ;  /* 0x0000030614167981 */ /* 0x000f28000c1e1100 */
[----:B------:R-:W5:Y:S04]  /*0870*/  LDG.E.U8 R16, desc[UR6][R16.64+0x3] ;  /* 0x0000030610107981 */ /* 0x000f68000c1e1100 */
[----:B------:R-:W5:Y:S01]  /*0880*/  LDG.E.U8 R15, desc[UR6][R14.64+0x3] ;  /* 0x000003060e0f7981 */ /* 0x000f62000c1e1100 */
[----:B------:R-:W-:-:S02]  /*0890*/  VIADD R5, R5, 0x4 ;  /* 0x0000000405057836 */ /* 0x000fc40000000000 */
[----:B--2---:R-:W-:-:S05]  /*08a0*/  IMAD R27, R27, R28, RZ ;  /* 0x0000001c1b1b7224 */ /* 0x004fca00078e02ff */
[----:B------:R-:W-:Y:S01]  /*08b0*/  LEA.HI R27, R27, R26, RZ, 0x18 ;  /* 0x0000001a1b1b7211 */ /* 0x000fe200078fc0ff */
[----:B---3--:R-:W-:-:S05]  /*08c0*/  IMAD R24, R29, R23, RZ ;  /* 0x000000171d187224 */ /* 0x008fca00078e02ff */
[----:B------:R-:W-:Y:S01]  /*08d0*/  LEA.HI R24, R24, R27, RZ, 0x18 ;  /* 0x0000001b18187211 */ /* 0x000fe200078fc0ff */
[----:B----4-:R-:W-:-:S05]  /*08e0*/  IMAD R25, R22, R19, RZ ;  /* 0x0000001316197224 */ /* 0x010fca00078e02ff */
[----:B------:R-:W-:Y:S01]  /*08f0*/  LEA.HI R24, R25, R24, RZ, 0x18 ;  /* 0x0000001819187211 */ /* 0x000fe200078fc0ff */
[----:B-----5:R-:W-:-:S05]  /*0900*/  IMAD R21, R16, R15, RZ ;  /* 0x0000000f10157224 */ /* 0x020fca00078e02ff */
[----:B------:R-:W-:-:S07]  /*0910*/  LEA.HI R26, R21, R24, RZ, 0x18 ;  /* 0x00000018151a7211 */ /* 0x000fce00078fc0ff */
.L_x_8:
[----:B------:R-:W-:Y:S05]  /*0920*/  BSYNC.RECONVERGENT B2 ;  /* 0x0000000000027941 */ /* 0x000fea0003800200 */
.L_x_7:
[----:B------:R-:W-:-:S04]  /*0930*/  IADD3 R14, PT, PT, -R7, R8, RZ ;  /* 0x00000008070e7210 */ /* 0x000fc80007ffe1ff */
[----:B------:R-:W-:-:S13]  /*0940*/  LOP3.LUT P0, R15, R14, 0x3, RZ, 0xc0, !PT ;  /* 0x000000030e0f7812 */ /* 0x000fda000780c0ff */
[----:B------:R-:W-:Y:S05]  /*0950*/  @!P0 BRA `(.L_x_3) ;  /* 0x0000000000908947 */ /* 0x000fea0003800000 */
[----:B------:R-:W-:Y:S02]  /*0960*/  ISETP.NE.AND P0, PT, R15, 0x1, PT ;  /* 0x000000010f00780c */ /* 0x000fe40003f05270 */
[----:B------:R-:W-:-:S04]  /*0970*/  LOP3.LUT R14, R14, 0x1, RZ, 0xc0, !PT ;  /* 0x000000010e0e7812 */ /* 0x000fc800078ec0ff */
[----:B------:R-:W-:-:S07]  /*0980*/  ISETP.NE.U32.AND P1, PT, R14, 0x1, PT ;  /* 0x000000010e00780c */ /* 0x000fce0003f25070 */
[----:B------:R-:W0:Y:S01]  /*0990*/  @P0 LDC R21, c[0x0][0x388] ;  /* 0x0000e200ff150b82 */ /* 0x000e220000000800 */
[----:B------:R-:W-:-:S07]  /*09a0*/  @P0 IADD3 R18, PT, PT, R6, R5, RZ ;  /* 0x0000000506120210 */ /* 0x000fce0007ffe0ff */
[----:B------:R-:W1:Y:S08]  /*09b0*/  @P0 LDC R24, c[0x0][0x398] ;  /* 0x0000e600ff180b82 */ /* 0x000e700000000800 */
[----:B------:R-:W2:Y:S08]  /*09c0*/  @P0 LDC.64 R14, c[0x0][0x380] ;  /* 0x0000e000ff0e0b82 */ /* 0x000eb00000000a00 */
[----:B------:R-:W3:Y:S01]  /*09d0*/  @!P1 LDC R19, c[0x0][0x398] ;  /* 0x0000e600ff139b82 */ /* 0x000ee20000000800 */
[C---:B0-----:R-:W-:Y:S01]  /*09e0*/  @P0 IMAD R17, R5.reuse, R21, R10 ;  /* 0x0000001505110224 */ /* 0x041fe200078e020a */
[----:B------:R-:W-:-:S04]  /*09f0*/  @P0 IADD3 R5, PT, PT, R5, 0x2, RZ ;  /* 0x0000000205050810 */ /* 0x000fc80007ffe0ff */
[----:B------:R-:W-:Y:S02]  /*0a00*/  @!P1 IADD3 R16, PT, PT, R6, R5, RZ ;  /* 0x0000000506109210 */ /* 0x000fe40007ffe0ff */
[----:B------:R-:W0:Y:S01]  /*0a10*/  @P0 LDC.64 R22, c[0x0][0x390] ;  /* 0x0000e400ff160b82 */ /* 0x000e220000000a00 */
[----:B-1----:R-:W-:-:S07]  /*0a20*/  @P0 IMAD R27, R18, R24, R13 ;  /* 0x00000018121b0224 */ /* 0x002fce00078e020d */
[----:B------:R-:W1:Y:S01]  /*0a30*/  @!P1 LDC R25, c[0x0][0x388] ;  /* 0x0000e200ff199b82 */ /* 0x000e620000000800 */
[----:B--2---:R-:W-:-:S04]  /*0a40*/  @P0 IMAD.WIDE R14, R17, 0x4, R14 ;  /* 0x00000004110e0825 */ /* 0x004fc800078e020e */
[----:B------:R-:W-:Y:S02]  /*0a50*/  @P0 IMAD.WIDE R20, R21, 0x4, R14 ;  /* 0x0000000415140825 */ /* 0x000fe400078e020e */
[----:B------:R-:W2:Y:S02]  /*0a60*/  @P0 LDG.E.U8 R14, desc[UR6][R14.64+0x3] ;  /* 0x000003060e0e0981 */ /* 0x000ea4000c1e1100 */
[----:B---3--:R-:W-:Y:S02]  /*0a70*/  @!P1 IMAD R13, R16, R19, R13 ;  /* 0x00000013100d9224 */ /* 0x008fe400078e020d */
[----:B------:R-:W3:Y:S01]  /*0a80*/  @!P1 LDC.64 R18, c[0x0][0x380] ;  /* 0x0000e000ff129b82 */ /* 0x000ee20000000a00 */
[----:B------:R-:W4:Y:S01]  /*0a90*/  @P0 LDG.E.U8 R20, desc[UR6][R20.64+0x3] ;  /* 0x0000030614140981 */ /* 0x000f22000c1e1100 */
[----:B0-----:R-:W-:-:S06]  /*0aa0*/  @P0 IMAD.WIDE R22, R27, 0x4, R22 ;  /* 0x000000041b160825 */ /* 0x001fcc00078e0216 */
[----:B------:R-:W0:Y:S01]  /*0ab0*/  @!P1 LDC.64 R16, c[0x0][0x390] ;  /* 0x0000e400ff109b82 */ /* 0x000e220000000a00 */
[----:B-1----:R-:W-:Y:S02]  /*0ac0*/  @!P1 IMAD R5, R5, R25, R10 ;  /* 0x0000001905059224 */ /* 0x002fe400078e020a */
[----:B------:R-:W-:Y:S02]  /*0ad0*/  @P0 IMAD.WIDE R24, R24, 0x4, R22 ;  /* 0x0000000418180825 */ /* 0x000fe400078e0216 */
[----:B------:R-:W2:Y:S04]  /*0ae0*/  @P0 LDG.E.U8 R23, desc[UR6][R22.64+0x3] ;  /* 0x0000030616170981 */ /* 0x000ea8000c1e1100 */
[----:B------:R-:W4:Y:S01]  /*0af0*/  @P0 LDG.E.U8 R25, desc[UR6][R24.64+0x3] ;  /* 0x0000030618190981 */ /* 0x000f22000c1e1100 */
[----:B---3--:R-:W-:-:S06]  /*0b00*/  @!P1 IMAD.WIDE R18, R5, 0x4, R18 ;  /* 0x0000000405129825 */ /* 0x008fcc00078e0212 */
[----:B------:R-:W3:Y:S01]  /*0b10*/  @!P1 LDG.E.U8 R18, desc[UR6][R18.64+0x3] ;  /* 0x0000030612129981 */ /* 0x000ee2000c1e1100 */
[----:B0-----:R-:W-:-:S06]  /*0b20*/  @!P1 IMAD.WIDE R16, R13, 0x4, R16 ;  /* 0x000000040d109825 */ /* 0x001fcc00078e0210 */
[----:B------:R-:W3:Y:S01]  /*0b30*/  @!P1 LDG.E.U8 R17, desc[UR6][R16.64+0x3] ;  /* 0x0000030610119981 */ /* 0x000ee2000c1e1100 */
[----:B--2---:R-:W-:Y:S02]  /*0b40*/  @P0 IMAD R5, R14, R23, RZ ;  /* 0x000000170e050224 */ /* 0x004fe400078e02ff */
[----:B----4-:R-:W-:-:S03]  /*0b50*/  @P0 IMAD R14, R20, R25, RZ ;  /* 0x00000019140e0224 */ /* 0x010fc600078e02ff */
[----:B------:R-:W-:-:S04]  /*0b60*/  @P0 LEA.HI R13, R5, R26, RZ, 0x18 ;  /* 0x0000001a050d0211 */ /* 0x000fc800078fc0ff */
[----:B------:R-:W-:Y:S01]  /*0b70*/  @P0 LEA.HI R26, R14, R13, RZ, 0x18 ;  /* 0x0000000d0e1a0211 */ /* 0x000fe200078fc0ff */
[----:B---3--:R-:W-:-:S05]  /*0b80*/  @!P1 IMAD R5, R18, R17, RZ ;  /* 0x0000001112059224 */ /* 0x008fca00078e02ff */
[----:B------:R-:W-:-:S07]  /*0b90*/  @!P1 LEA.HI R26, R5, R26, RZ, 0x18 ;  /* 0x0000001a051a9211 */ /* 0x000fce00078fc0ff */
.L_x_3:
[----:B------:R-:W-:Y:S05]  /*0ba0*/  BSYNC.RECONVERGENT B0 ;  /* 0x0000000000007941 */ /* 0x000fea0003800200 */
.L_x_2:
[----:B------:R-:W-:-:S04]  /*0bb0*/  IADD3 R10, PT, PT, R10, 0x1, RZ ;  /* 0x000000010a0a7810 */ /* 0x000fc80007ffe0ff */
[----:B------:R-:W-:-:S13]  /*0bc0*/  ISETP.NE.AND P0, PT, R10, R4, PT ;  /* 0x000000040a00720c */ /* 0x000fda0003f05270 */
[----:B------:R-:W-:Y:S05]  /*0bd0*/  @P0 BRA `(.L_x_9) ;  /* 0xfffffff400940947 */ /* 0x000fea000383ffff */
.L_x_1:
[----:B------:R-:W-:Y:S05]  /*0be0*/  BSYNC.RECONVERGENT B1 ;  /* 0x0000000000017941 */ /* 0x000fea0003800200 */
.L_x_0:
[----:B------:R-:W0:Y:S01]  /*0bf0*/  LDC.64 R4, c[0x0][0x3a0] ;  /* 0x0000e800ff047b82 */ /* 0x000e220000000a00 */
[----:B------:R-:W1:Y:S02]  /*0c00*/  LDCU UR5, c[0x0][0x3a8] ;  /* 0x00007500ff0577ac */ /* 0x000e640008000800 */
[----:B-1----:R-:W-:-:S04]  /*0c10*/  IMAD R3, R0, UR5, R3 ;  /* 0x0000000500037c24 */ /* 0x002fc8000f8e0203 */
[----:B0-----:R-:W-:-:S05]  /*0c20*/  IMAD.WIDE R2, R3, 0x4, R4 ;  /* 0x0000000403027825 */ /* 0x001fca00078e0204 */
[----:B------:R-:W-:Y:S01]  /*0c30*/  STG.E desc[UR6][R2.64], R26 ;  /* 0x0000001a02007986 */ /* 0x000fe2000c101906 */
[----:B------:R-:W-:Y:S05]  /*0c40*/  EXIT ;  /* 0x000000000000794d */ /* 0x000fea0003800000 */
.L_x_10:
[----:B------:R-:W-:-:S00]  /*0c50*/  BRA `(.L_x_10) ;  /* 0xfffffffc00fc7947 */ /* 0x000fc0000383ffff */
[----:B------:R-:W-:-:S00]  /*0c60*/  NOP ;  /* 0x0000000000007918 */ /* 0x000fc00000000000 */
        /* <DEDUP_REMOVED lines=9> */
.L_x_11:


//--------------------- .nv.shared.reserved.0     --------------------------
	.section	.nv.shared.reserved.0,"aw",@nobits
	.weak		__nv_reservedSMEM_offset_0_alias
	.size		__nv_reservedSMEM_offset_0_alias, 0, 64
	.other		__nv_reservedSMEM_offset_0_alias,@"STO_CUDA_RESERVED_SHARED STV_DEFAULT"
__nv_reservedSMEM_offset_0_alias:
	.zero		0
	.zero		64


//--------------------- .nv.constant0._Z19convolve_map_kernelPKjiiS0_iiPjii --------------------------
	.section	.nv.constant0._Z19convolve_map_kernelPKjiiS0_iiPjii,"a",@progbits
	.sectionflags	@""
	.align	4
.nv.constant0._Z19convolve_map_kernelPKjiiS0_iiPjii:
	.zero		944


//--------------------- SYMBOLS --------------------------

	.type		.nv.reservedSmem.offset0,@object
	.size		.nv.reservedSmem.offset0,0x4
